	.headerflags	@"EF_CUDA_TEXMODE_UNIFIED EF_CUDA_64BIT_ADDRESS EF_CUDA_ACCELERATORS EF_CUDA_SM90 EF_CUDA_VIRTUAL_SM(EF_CUDA_SM90)"
	.elftype	@"ET_EXEC"


//--------------------- .nv.info                  --------------------------
	.section	.nv.info,"",@"SHT_CUDA_INFO"
	.align	4


	//----- nvinfo : EIATTR_REGCOUNT
	.align		4
        /*0000*/ 	.byte	0x04, 0x2f
        /*0002*/ 	.short	(.L_1 - .L_0)
	.align		4
.L_0:
        /*0004*/ 	.word	index@(triton_)
        /*0008*/ 	.word	0x00000020


	//----- nvinfo : EIATTR_MIN_STACK_SIZE
	.align		4
.L_1:
        /*000c*/ 	.byte	0x04, 0x12
        /*000e*/ 	.short	(.L_3 - .L_2)
	.align		4
.L_2:
        /*0010*/ 	.word	index@(triton_)
        /*0014*/ 	.word	0x00000000


	//----- nvinfo : EIATTR_FRAME_SIZE
	.align		4
.L_3:
        /*0018*/ 	.byte	0x04, 0x11
        /*001a*/ 	.short	(.L_5 - .L_4)
	.align		4
.L_4:
        /*001c*/ 	.word	index@(triton_)
        /*0020*/ 	.word	0x00000000


	//----- nvinfo : EIATTR_MIN_STACK_SIZE
	.align		4
.L_5:
        /*0024*/ 	.byte	0x04, 0x12
        /*0026*/ 	.short	(.L_7 - .L_6)
	.align		4
.L_6:
        /*0028*/ 	.word	index@(triton_)
        /*002c*/ 	.word	0x00000000
.L_7:


//--------------------- .nv.info.triton_          --------------------------
	.section	.nv.info.triton_,"",@"SHT_CUDA_INFO"
	.sectionflags	@""
	.align	4


	//----- nvinfo : EIATTR_CUDA_API_VERSION
	.align		4
        /*0000*/ 	.byte	0x04, 0x37
        /*0002*/ 	.short	(.L_9 - .L_8)
.L_8:
        /*0004*/ 	.word	0x0000007c


	//----- nvinfo : EIATTR_KPARAM_INFO
	.align		4
.L_9:
        /*0008*/ 	.byte	0x04, 0x17
        /*000a*/ 	.short	(.L_11 - .L_10)
.L_10:
        /*000c*/ 	.word	0x00000000
        /*0010*/ 	.short	0x0045
        /*0012*/ 	.short	0x0228
        /*0014*/ 	.byte	0x00, 0xf0, 0x11, 0x00


	//----- nvinfo : EIATTR_KPARAM_INFO
	.align		4
.L_11:
        /*0018*/ 	.byte	0x04, 0x17
        /*001a*/ 	.short	(.L_13 - .L_12)
.L_12:
        /*001c*/ 	.word	0x00000000
        /*0020*/ 	.short	0x0044
        /*0022*/ 	.short	0x0220
        /*0024*/ 	.byte	0x00, 0xf0, 0x21, 0x00


	//----- nvinfo : EIATTR_KPARAM_INFO
	.align		4
.L_13:
        /*0028*/ 	.byte	0x04, 0x17
        /*002a*/ 	.short	(.L_15 - .L_14)
.L_14:
        /*002c*/ 	.word	0x00000000
        /*0030*/ 	.short	0x0043
        /*0032*/ 	.short	0x0218
        /*0034*/ 	.byte	0x00, 0xf0, 0x21, 0x00


	//----- nvinfo : EIATTR_KPARAM_INFO
	.align		4
.L_15:
        /*0038*/ 	.byte	0x04, 0x17
        /*003a*/ 	.short	(.L_17 - .L_16)
.L_16:
        /*003c*/ 	.word	0x00000000
        /*0040*/ 	.short	0x0042
        /*0042*/ 	.short	0x0210
        /*0044*/ 	.byte	0x00, 0xf0, 0x21, 0x00


	//----- nvinfo : EIATTR_KPARAM_INFO
	.align		4
.L_17:
        /*0048*/ 	.byte	0x04, 0x17
        /*004a*/ 	.short	(.L_19 - .L_18)
.L_18:
        /*004c*/ 	.word	0x00000000
        /*0050*/ 	.short	0x0041
        /*0052*/ 	.short	0x0208
        /*0054*/ 	.byte	0x00, 0xf0, 0x21, 0x00


	//----- nvinfo : EIATTR_KPARAM_INFO
	.align		4
.L_19:
        /*0058*/ 	.byte	0x04, 0x17
        /*005a*/ 	.short	(.L_21 - .L_20)
.L_20:
        /*005c*/ 	.word	0x00000000
        /*0060*/ 	.short	0x0040
        /*0062*/ 	.short	0x0200
        /*0064*/ 	.byte	0x00, 0xf0, 0x21, 0x00


	//----- nvinfo : EIATTR_KPARAM_INFO
	.align		4
.L_21:
        /*0068*/ 	.byte	0x04, 0x17
        /*006a*/ 	.short	(.L_23 - .L_22)
.L_22:
        /*006c*/ 	.word	0x00000000
        /*0070*/ 	.short	0x003f
        /*0072*/ 	.short	0x01f8
        /*0074*/ 	.byte	0x00, 0xf0, 0x21, 0x00


	//----- nvinfo : EIATTR_KPARAM_INFO
	.align		4
.L_23:
        /*0078*/ 	.byte	0x04, 0x17
        /*007a*/ 	.short	(.L_25 - .L_24)
.L_24:
        /*007c*/ 	.word	0x00000000
        /*0080*/ 	.short	0x003e
        /*0082*/ 	.short	0x01f0
        /*0084*/ 	.byte	0x00, 0xf0, 0x21, 0x00


	//----- nvinfo : EIATTR_KPARAM_INFO
	.align		4
.L_25:
        /*0088*/ 	.byte	0x04, 0x17
        /*008a*/ 	.short	(.L_27 - .L_26)
.L_26:
        /*008c*/ 	.word	0x00000000
        /*0090*/ 	.short	0x003d
        /*0092*/ 	.short	0x01e8
        /*0094*/ 	.byte	0x00, 0xf0, 0x21, 0x00


	//----- nvinfo : EIATTR_KPARAM_INFO
	.align		4
.L_27:
        /*0098*/ 	.byte	0x04, 0x17
        /*009a*/ 	.short	(.L_29 - .L_28)
.L_28:
        /*009c*/ 	.word	0x00000000
        /*00a0*/ 	.short	0x003c
        /*00a2*/ 	.short	0x01e0
        /*00a4*/ 	.byte	0x00, 0xf0, 0x21, 0x00


	//----- nvinfo : EIATTR_KPARAM_INFO
	.align		4
.L_29:
        /*00a8*/ 	.byte	0x04, 0x17
        /*00aa*/ 	.short	(.L_31 - .L_30)
.L_30:
        /*00ac*/ 	.word	0x00000000
        /*00b0*/ 	.short	0x003b
        /*00b2*/ 	.short	0x01d8
        /*00b4*/ 	.byte	0x00, 0xf0, 0x21, 0x00


	//----- nvinfo : EIATTR_KPARAM_INFO
	.align		4
.L_31:
        /*00b8*/ 	.byte	0x04, 0x17
        /*00ba*/ 	.short	(.L_33 - .L_32)
.L_32:
        /*00bc*/ 	.word	0x00000000
        /*00c0*/ 	.short	0x003a
        /*00c2*/ 	.short	0x01d0
        /*00c4*/ 	.byte	0x00, 0xf0, 0x21, 0x00


	//----- nvinfo : EIATTR_KPARAM_INFO
	.align		4
.L_33:
        /*00c8*/ 	.byte	0x04, 0x17
        /*00ca*/ 	.short	(.L_35 - .L_34)
.L_34:
        /*00cc*/ 	.word	0x00000000
        /*00d0*/ 	.short	0x0039
        /*00d2*/ 	.short	0x01c8
        /*00d4*/ 	.byte	0x00, 0xf0, 0x21, 0x00


	//----- nvinfo : EIATTR_KPARAM_INFO
	.align		4
.L_35:
        /*00d8*/ 	.byte	0x04, 0x17
        /*00da*/ 	.short	(.L_37 - .L_36)
.L_36:
        /*00dc*/ 	.word	0x00000000
        /*00e0*/ 	.short	0x0038
        /*00e2*/ 	.short	0x01c0
        /*00e4*/ 	.byte	0x00, 0xf0, 0x21, 0x00


	//----- nvinfo : EIATTR_KPARAM_INFO
	.align		4
.L_37:
        /*00e8*/ 	.byte	0x04, 0x17
        /*00ea*/ 	.short	(.L_39 - .L_38)
.L_38:
        /*00ec*/ 	.word	0x00000000
        /*00f0*/ 	.short	0x0037
        /*00f2*/ 	.short	0x01b8
        /*00f4*/ 	.byte	0x00, 0xf0, 0x21, 0x00


	//----- nvinfo : EIATTR_KPARAM_INFO
	.align		4
.L_39:
        /*00f8*/ 	.byte	0x04, 0x17
        /*00fa*/ 	.short	(.L_41 - .L_40)
.L_40:
        /*00fc*/ 	.word	0x00000000
        /*0100*/ 	.short	0x0036
        /*0102*/ 	.short	0x01b0
        /*0104*/ 	.byte	0x00, 0xf0, 0x21, 0x00


	//----- nvinfo : EIATTR_KPARAM_INFO
	.align		4
.L_41:
        /*0108*/ 	.byte	0x04, 0x17
        /*010a*/ 	.short	(.L_43 - .L_42)
.L_42:
        /*010c*/ 	.word	0x00000000
        /*0110*/ 	.short	0x0035
        /*0112*/ 	.short	0x01a8
        /*0114*/ 	.byte	0x00, 0xf0, 0x21, 0x00


	//----- nvinfo : EIATTR_KPARAM_INFO
	.align		4
.L_43:
        /*0118*/ 	.byte	0x04, 0x17
        /*011a*/ 	.short	(.L_45 - .L_44)
.L_44:
        /*011c*/ 	.word	0x00000000
        /*0120*/ 	.short	0x0034
        /*0122*/ 	.short	0x01a0
        /*0124*/ 	.byte	0x00, 0xf0, 0x21, 0x00


	//----- nvinfo : EIATTR_KPARAM_INFO
	.align		4
.L_45:
        /*0128*/ 	.byte	0x04, 0x17
        /*012a*/ 	.short	(.L_47 - .L_46)
.L_46:
        /*012c*/ 	.word	0x00000000
        /*0130*/ 	.short	0x0033
        /*0132*/ 	.short	0x0198
        /*0134*/ 	.byte	0x00, 0xf0, 0x21, 0x00


	//----- nvinfo : EIATTR_KPARAM_INFO
	.align		4
.L_47:
        /*0138*/ 	.byte	0x04, 0x17
        /*013a*/ 	.short	(.L_49 - .L_48)
.L_48:
        /*013c*/ 	.word	0x00000000
        /*0140*/ 	.short	0x0032
        /*0142*/ 	.short	0x0190
        /*0144*/ 	.byte	0x00, 0xf0, 0x21, 0x00


	//----- nvinfo : EIATTR_KPARAM_INFO
	.align		4
.L_49:
        /*0148*/ 	.byte	0x04, 0x17
        /*014a*/ 	.short	(.L_51 - .L_50)
.L_50:
        /*014c*/ 	.word	0x00000000
        /*0150*/ 	.short	0x0031
        /*0152*/ 	.short	0x0188
        /*0154*/ 	.byte	0x00, 0xf0, 0x21, 0x00


	//----- nvinfo : EIATTR_KPARAM_INFO
	.align		4
.L_51:
        /*0158*/ 	.byte	0x04, 0x17
        /*015a*/ 	.short	(.L_53 - .L_52)
.L_52:
        /*015c*/ 	.word	0x00000000
        /*0160*/ 	.short	0x0030
        /*0162*/ 	.short	0x0180
        /*0164*/ 	.byte	0x00, 0xf0, 0x21, 0x00


	//----- nvinfo : EIATTR_KPARAM_INFO
	.align		4
.L_53:
        /*0168*/ 	.byte	0x04, 0x17
        /*016a*/ 	.short	(.L_55 - .L_54)
.L_54:
        /*016c*/ 	.word	0x00000000
        /*0170*/ 	.short	0x002f
        /*0172*/ 	.short	0x0178
        /*0174*/ 	.byte	0x00, 0xf0, 0x21, 0x00


	//----- nvinfo : EIATTR_KPARAM_INFO
	.align		4
.L_55:
        /*0178*/ 	.byte	0x04, 0x17
        /*017a*/ 	.short	(.L_57 - .L_56)
.L_56:
        /*017c*/ 	.word	0x00000000
        /*0180*/ 	.short	0x002e
        /*0182*/ 	.short	0x0170
        /*0184*/ 	.byte	0x00, 0xf0, 0x21, 0x00


	//----- nvinfo : EIATTR_KPARAM_INFO
	.align		4
.L_57:
        /*0188*/ 	.byte	0x04, 0x17
        /*018a*/ 	.short	(.L_59 - .L_58)
.L_58:
        /*018c*/ 	.word	0x00000000
        /*0190*/ 	.short	0x002d
        /*0192*/ 	.short	0x0168
        /*0194*/ 	.byte	0x00, 0xf0, 0x21, 0x00


	//----- nvinfo : EIATTR_KPARAM_INFO
	.align		4
.L_59:
        /*0198*/ 	.byte	0x04, 0x17
        /*019a*/ 	.short	(.L_61 - .L_60)
.L_60:
        /*019c*/ 	.word	0x00000000
        /*01a0*/ 	.short	0x002c
        /*01a2*/ 	.short	0x0160
        /*01a4*/ 	.byte	0x00, 0xf0, 0x21, 0x00


	//----- nvinfo : EIATTR_KPARAM_INFO
	.align		4
.L_61:
        /*01a8*/ 	.byte	0x04, 0x17
        /*01aa*/ 	.short	(.L_63 - .L_62)
.L_62:
        /*01ac*/ 	.word	0x00000000
        /*01b0*/ 	.short	0x002b
        /*01b2*/ 	.short	0x0158
        /*01b4*/ 	.byte	0x00, 0xf0, 0x21, 0x00


	//----- nvinfo : EIATTR_KPARAM_INFO
	.align		4
.L_63:
        /*01b8*/ 	.byte	0x04, 0x17
        /*01ba*/ 	.short	(.L_65 - .L_64)
.L_64:
        /*01bc*/ 	.word	0x00000000
        /*01c0*/ 	.short	0x002a
        /*01c2*/ 	.short	0x0150
        /*01c4*/ 	.byte	0x00, 0xf0, 0x21, 0x00


	//----- nvinfo : EIATTR_KPARAM_INFO
	.align		4
.L_65:
        /*01c8*/ 	.byte	0x04, 0x17
        /*01ca*/ 	.short	(.L_67 - .L_66)
.L_66:
        /*01cc*/ 	.word	0x00000000
        /*01d0*/ 	.short	0x0029
        /*01d2*/ 	.short	0x0148
        /*01d4*/ 	.byte	0x00, 0xf0, 0x21, 0x00


	//----- nvinfo : EIATTR_KPARAM_INFO
	.align		4
.L_67:
        /*01d8*/ 	.byte	0x04, 0x17
        /*01da*/ 	.short	(.L_69 - .L_68)
.L_68:
        /*01dc*/ 	.word	0x00000000
        /*01e0*/ 	.short	0x0028
        /*01e2*/ 	.short	0x0140
        /*01e4*/ 	.byte	0x00, 0xf0, 0x21, 0x00


	//----- nvinfo : EIATTR_KPARAM_INFO
	.align		4
.L_69:
        /*01e8*/ 	.byte	0x04, 0x17
        /*01ea*/ 	.short	(.L_71 - .L_70)
.L_70:
        /*01ec*/ 	.word	0x00000000
        /*01f0*/ 	.short	0x0027
        /*01f2*/ 	.short	0x0138
        /*01f4*/ 	.byte	0x00, 0xf0, 0x21, 0x00


	//----- nvinfo : EIATTR_KPARAM_INFO
	.align		4
.L_71:
        /*01f8*/ 	.byte	0x04, 0x17
        /*01fa*/ 	.short	(.L_73 - .L_72)
.L_72:
        /*01fc*/ 	.word	0x00000000
        /*0200*/ 	.short	0x0026
        /*0202*/ 	.short	0x0130
        /*0204*/ 	.byte	0x00, 0xf0, 0x21, 0x00


	//----- nvinfo : EIATTR_KPARAM_INFO
	.align		4
.L_73:
        /*0208*/ 	.byte	0x04, 0x17
        /*020a*/ 	.short	(.L_75 - .L_74)
.L_74:
        /*020c*/ 	.word	0x00000000
        /*0210*/ 	.short	0x0025
        /*0212*/ 	.short	0x0128
        /*0214*/ 	.byte	0x00, 0xf0, 0x21, 0x00


	//----- nvinfo : EIATTR_KPARAM_INFO
	.align		4
.L_75:
        /*0218*/ 	.byte	0x04, 0x17
        /*021a*/ 	.short	(.L_77 - .L_76)
.L_76:
        /*021c*/ 	.word	0x00000000
        /*0220*/ 	.short	0x0024
        /*0222*/ 	.short	0x0120
        /*0224*/ 	.byte	0x00, 0xf0, 0x21, 0x00


	//----- nvinfo : EIATTR_KPARAM_INFO
	.align		4
.L_77:
        /*0228*/ 	.byte	0x04, 0x17
        /*022a*/ 	.short	(.L_79 - .L_78)
.L_78:
        /*022c*/ 	.word	0x00000000
        /*0230*/ 	.short	0x0023
        /*0232*/ 	.short	0x0118
        /*0234*/ 	.byte	0x00, 0xf0, 0x21, 0x00


	//----- nvinfo : EIATTR_KPARAM_INFO
	.align		4
.L_79:
        /*0238*/ 	.byte	0x04, 0x17
        /*023a*/ 	.short	(.L_81 - .L_80)
.L_80:
        /*023c*/ 	.word	0x00000000
        /*0240*/ 	.short	0x0022
        /*0242*/ 	.short	0x0110
        /*0244*/ 	.byte	0x00, 0xf0, 0x21, 0x00


	//----- nvinfo : EIATTR_KPARAM_INFO
	.align		4
.L_81:
        /*0248*/ 	.byte	0x04, 0x17
        /*024a*/ 	.short	(.L_83 - .L_82)
.L_82:
        /*024c*/ 	.word	0x00000000
        /*0250*/ 	.short	0x0021
        /*0252*/ 	.short	0x0108
        /*0254*/ 	.byte	0x00, 0xf0, 0x21, 0x00


	//----- nvinfo : EIATTR_KPARAM_INFO
	.align		4
.L_83:
        /*0258*/ 	.byte	0x04, 0x17
        /*025a*/ 	.short	(.L_85 - .L_84)
.L_84:
        /*025c*/ 	.word	0x00000000
        /*0260*/ 	.short	0x0020
        /*0262*/ 	.short	0x0100
        /*0264*/ 	.byte	0x00, 0xf0, 0x21, 0x00


	//----- nvinfo : EIATTR_KPARAM_INFO
	.align		4
.L_85:
        /*0268*/ 	.byte	0x04, 0x17
        /*026a*/ 	.short	(.L_87 - .L_86)
.L_86:
        /*026c*/ 	.word	0x00000000
        /*0270*/ 	.short	0x001f
        /*0272*/ 	.short	0x00f8
        /*0274*/ 	.byte	0x00, 0xf0, 0x21, 0x00


	//----- nvinfo : EIATTR_KPARAM_INFO
	.align		4
.L_87:
        /*0278*/ 	.byte	0x04, 0x17
        /*027a*/ 	.short	(.L_89 - .L_88)
.L_88:
        /*027c*/ 	.word	0x00000000
        /*0280*/ 	.short	0x001e
        /*0282*/ 	.short	0x00f0
        /*0284*/ 	.byte	0x00, 0xf0, 0x21, 0x00


	//----- nvinfo : EIATTR_KPARAM_INFO
	.align		4
.L_89:
        /*0288*/ 	.byte	0x04, 0x17
        /*028a*/ 	.short	(.L_91 - .L_90)
.L_90:
        /*028c*/ 	.word	0x00000000
        /*0290*/ 	.short	0x001d
        /*0292*/ 	.short	0x00e8
        /*0294*/ 	.byte	0x00, 0xf0, 0x21, 0x00


	//----- nvinfo : EIATTR_KPARAM_INFO
	.align		4
.L_91:
        /*0298*/ 	.byte	0x04, 0x17
        /*029a*/ 	.short	(.L_93 - .L_92)
.L_92:
        /*029c*/ 	.word	0x00000000
        /*02a0*/ 	.short	0x001c
        /*02a2*/ 	.short	0x00e0
        /*02a4*/ 	.byte	0x00, 0xf0, 0x21, 0x00


	//----- nvinfo : EIATTR_KPARAM_INFO
	.align		4
.L_93:
        /*02a8*/ 	.byte	0x04, 0x17
        /*02aa*/ 	.short	(.L_95 - .L_94)
.L_94:
        /*02ac*/ 	.word	0x00000000
        /*02b0*/ 	.short	0x001b
        /*02b2*/ 	.short	0x00d8
        /*02b4*/ 	.byte	0x00, 0xf0, 0x21, 0x00


	//----- nvinfo : EIATTR_KPARAM_INFO
	.align		4
.L_95:
        /*02b8*/ 	.byte	0x04, 0x17
        /*02ba*/ 	.short	(.L_97 - .L_96)
.L_96:
        /*02bc*/ 	.word	0x00000000
        /*02c0*/ 	.short	0x001a
        /*02c2*/ 	.short	0x00d0
        /*02c4*/ 	.byte	0x00, 0xf0, 0x21, 0x00


	//----- nvinfo : EIATTR_KPARAM_INFO
	.align		4
.L_97:
        /*02c8*/ 	.byte	0x04, 0x17
        /*02ca*/ 	.short	(.L_99 - .L_98)
.L_98:
        /*02cc*/ 	.word	0x00000000
        /*02d0*/ 	.short	0x0019
        /*02d2*/ 	.short	0x00c8
        /*02d4*/ 	.byte	0x00, 0xf0, 0x21, 0x00


	//----- nvinfo : EIATTR_KPARAM_INFO
	.align		4
.L_99:
        /*02d8*/ 	.byte	0x04, 0x17
        /*02da*/ 	.short	(.L_101 - .L_100)
.L_100:
        /*02dc*/ 	.word	0x00000000
        /*02e0*/ 	.short	0x0018
        /*02e2*/ 	.short	0x00c0
        /*02e4*/ 	.byte	0x00, 0xf0, 0x21, 0x00


	//----- nvinfo : EIATTR_KPARAM_INFO
	.align		4
.L_101:
        /*02e8*/ 	.byte	0x04, 0x17
        /*02ea*/ 	.short	(.L_103 - .L_102)
.L_102:
        /*02ec*/ 	.word	0x00000000
        /*02f0*/ 	.short	0x0017
        /*02f2*/ 	.short	0x00b8
        /*02f4*/ 	.byte	0x00, 0xf0, 0x21, 0x00


	//----- nvinfo : EIATTR_KPARAM_INFO
	.align		4
.L_103:
        /*02f8*/ 	.byte	0x04, 0x17
        /*02fa*/ 	.short	(.L_105 - .L_104)
.L_104:
        /*02fc*/ 	.word	0x00000000
        /*0300*/ 	.short	0x0016
        /*0302*/ 	.short	0x00b0
        /*0304*/ 	.byte	0x00, 0xf0, 0x21, 0x00


	//----- nvinfo : EIATTR_KPARAM_INFO
	.align		4
.L_105:
        /*0308*/ 	.byte	0x04, 0x17
        /*030a*/ 	.short	(.L_107 - .L_106)
.L_106:
        /*030c*/ 	.word	0x00000000
        /*0310*/ 	.short	0x0015
        /*0312*/ 	.short	0x00a8
        /*0314*/ 	.byte	0x00, 0xf0, 0x21, 0x00


	//----- nvinfo : EIATTR_KPARAM_INFO
	.align		4
.L_107:
        /*0318*/ 	.byte	0x04, 0x17
        /*031a*/ 	.short	(.L_109 - .L_108)
.L_108:
        /*031c*/ 	.word	0x00000000
        /*0320*/ 	.short	0x0014
        /*0322*/ 	.short	0x00a0
        /*0324*/ 	.byte	0x00, 0xf0, 0x21, 0x00


	//----- nvinfo : EIATTR_KPARAM_INFO
	.align		4
.L_109:
        /*0328*/ 	.byte	0x04, 0x17
        /*032a*/ 	.short	(.L_111 - .L_110)
.L_110:
        /*032c*/ 	.word	0x00000000
        /*0330*/ 	.short	0x0013
        /*0332*/ 	.short	0x0098
        /*0334*/ 	.byte	0x00, 0xf0, 0x21, 0x00


	//----- nvinfo : EIATTR_KPARAM_INFO
	.align		4
.L_111:
        /*0338*/ 	.byte	0x04, 0x17
        /*033a*/ 	.short	(.L_113 - .L_112)
.L_112:
        /*033c*/ 	.word	0x00000000
        /*0340*/ 	.short	0x0012
        /*0342*/ 	.short	0x0090
        /*0344*/ 	.byte	0x00, 0xf0, 0x21, 0x00


	//----- nvinfo : EIATTR_KPARAM_INFO
	.align		4
.L_113:
        /*0348*/ 	.byte	0x04, 0x17
        /*034a*/ 	.short	(.L_115 - .L_114)
.L_114:
        /*034c*/ 	.word	0x00000000
        /*0350*/ 	.short	0x0011
        /*0352*/ 	.short	0x0088
        /*0354*/ 	.byte	0x00, 0xf0, 0x21, 0x00


	//----- nvinfo : EIATTR_KPARAM_INFO
	.align		4
.L_115:
        /*0358*/ 	.byte	0x04, 0x17
        /*035a*/ 	.short	(.L_117 - .L_116)
.L_116:
        /*035c*/ 	.word	0x00000000
        /*0360*/ 	.short	0x0010
        /*0362*/ 	.short	0x0080
        /*0364*/ 	.byte	0x00, 0xf0, 0x21, 0x00


	//----- nvinfo : EIATTR_KPARAM_INFO
	.align		4
.L_117:
        /*0368*/ 	.byte	0x04, 0x17
        /*036a*/ 	.short	(.L_119 - .L_118)
.L_118:
        /*036c*/ 	.word	0x00000000
        /*0370*/ 	.short	0x000f
        /*0372*/ 	.short	0x0078
        /*0374*/ 	.byte	0x00, 0xf0, 0x21, 0x00


	//----- nvinfo : EIATTR_KPARAM_INFO
	.align		4
.L_119:
        /*0378*/ 	.byte	0x04, 0x17
        /*037a*/ 	.short	(.L_121 - .L_120)
.L_120:
        /*037c*/ 	.word	0x00000000
        /*0380*/ 	.short	0x000e
        /*0382*/ 	.short	0x0070
        /*0384*/ 	.byte	0x00, 0xf0, 0x21, 0x00


	//----- nvinfo : EIATTR_KPARAM_INFO
	.align		4
.L_121:
        /*0388*/ 	.byte	0x04, 0x17
        /*038a*/ 	.short	(.L_123 - .L_122)
.L_122:
        /*038c*/ 	.word	0x00000000
        /*0390*/ 	.short	0x000d
        /*0392*/ 	.short	0x0068
        /*0394*/ 	.byte	0x00, 0xf0, 0x21, 0x00


	//----- nvinfo : EIATTR_KPARAM_INFO
	.align		4
.L_123:
        /*0398*/ 	.byte	0x04, 0x17
        /*039a*/ 	.short	(.L_125 - .L_124)
.L_124:
        /*039c*/ 	.word	0x00000000
        /*03a0*/ 	.short	0x000c
        /*03a2*/ 	.short	0x0060
        /*03a4*/ 	.byte	0x00, 0xf0, 0x21, 0x00


	//----- nvinfo : EIATTR_KPARAM_INFO
	.align		4
.L_125:
        /*03a8*/ 	.byte	0x04, 0x17
        /*03aa*/ 	.short	(.L_127 - .L_126)
.L_126:
        /*03ac*/ 	.word	0x00000000
        /*03b0*/ 	.short	0x000b
        /*03b2*/ 	.short	0x0058
        /*03b4*/ 	.byte	0x00, 0xf0, 0x21, 0x00


	//----- nvinfo : EIATTR_KPARAM_INFO
	.align		4
.L_127:
        /*03b8*/ 	.byte	0x04, 0x17
        /*03ba*/ 	.short	(.L_129 - .L_128)
.L_128:
        /*03bc*/ 	.word	0x00000000
        /*03c0*/ 	.short	0x000a
        /*03c2*/ 	.short	0x0050
        /*03c4*/ 	.byte	0x00, 0xf0, 0x21, 0x00


	//----- nvinfo : EIATTR_KPARAM_INFO
	.align		4
.L_129:
        /*03c8*/ 	.byte	0x04, 0x17
        /*03ca*/ 	.short	(.L_131 - .L_130)
.L_130:
        /*03cc*/ 	.word	0x00000000
        /*03d0*/ 	.short	0x0009
        /*03d2*/ 	.short	0x0048
        /*03d4*/ 	.byte	0x00, 0xf0, 0x21, 0x00


	//----- nvinfo : EIATTR_KPARAM_INFO
	.align		4
.L_131:
        /*03d8*/ 	.byte	0x04, 0x17
        /*03da*/ 	.short	(.L_133 - .L_132)
.L_132:
        /*03dc*/ 	.word	0x00000000
        /*03e0*/ 	.short	0x0008
        /*03e2*/ 	.short	0x0040
        /*03e4*/ 	.byte	0x00, 0xf0, 0x21, 0x00


	//----- nvinfo : EIATTR_KPARAM_INFO
	.align		4
.L_133:
        /*03e8*/ 	.byte	0x04, 0x17
        /*03ea*/ 	.short	(.L_135 - .L_134)
.L_134:
        /*03ec*/ 	.word	0x00000000
        /*03f0*/ 	.short	0x0007
        /*03f2*/ 	.short	0x0038
        /*03f4*/ 	.byte	0x00, 0xf0, 0x21, 0x00


	//----- nvinfo : EIATTR_KPARAM_INFO
	.align		4
.L_135:
        /*03f8*/ 	.byte	0x04, 0x17
        /*03fa*/ 	.short	(.L_137 - .L_136)
.L_136:
        /*03fc*/ 	.word	0x00000000
        /*0400*/ 	.short	0x0006
        /*0402*/ 	.short	0x0030
        /*0404*/ 	.byte	0x00, 0xf0, 0x21, 0x00


	//----- nvinfo : EIATTR_KPARAM_INFO
	.align		4
.L_137:
        /*0408*/ 	.byte	0x04, 0x17
        /*040a*/ 	.short	(.L_139 - .L_138)
.L_138:
        /*040c*/ 	.word	0x00000000
        /*0410*/ 	.short	0x0005
        /*0412*/ 	.short	0x0028
        /*0414*/ 	.byte	0x00, 0xf0, 0x21, 0x00


	//----- nvinfo : EIATTR_KPARAM_INFO
	.align		4
.L_139:
        /*0418*/ 	.byte	0x04, 0x17
        /*041a*/ 	.short	(.L_141 - .L_140)
.L_140:
        /*041c*/ 	.word	0x00000000
        /*0420*/ 	.short	0x0004
        /*0422*/ 	.short	0x0020
        /*0424*/ 	.byte	0x00, 0xf0, 0x21, 0x00


	//----- nvinfo : EIATTR_KPARAM_INFO
	.align		4
.L_141:
        /*0428*/ 	.byte	0x04, 0x17
        /*042a*/ 	.short	(.L_143 - .L_142)
.L_142:
        /*042c*/ 	.word	0x00000000
        /*0430*/ 	.short	0x0003
        /*0432*/ 	.short	0x0018
        /*0434*/ 	.byte	0x00, 0xf0, 0x21, 0x00


	//----- nvinfo : EIATTR_KPARAM_INFO
	.align		4
.L_143:
        /*0438*/ 	.byte	0x04, 0x17
        /*043a*/ 	.short	(.L_145 - .L_144)
.L_144:
        /*043c*/ 	.word	0x00000000
        /*0440*/ 	.short	0x0002
        /*0442*/ 	.short	0x0010
        /*0444*/ 	.byte	0x00, 0xf0, 0x21, 0x00


	//----- nvinfo : EIATTR_KPARAM_INFO
	.align		4
.L_145:
        /*0448*/ 	.byte	0x04, 0x17
        /*044a*/ 	.short	(.L_147 - .L_146)
.L_146:
        /*044c*/ 	.word	0x00000000
        /*0450*/ 	.short	0x0001
        /*0452*/ 	.short	0x0008
        /*0454*/ 	.byte	0x00, 0xf0, 0x21, 0x00


	//----- nvinfo : EIATTR_KPARAM_INFO
	.align		4
.L_147:
        /*0458*/ 	.byte	0x04, 0x17
        /*045a*/ 	.short	(.L_149 - .L_148)
.L_148:
        /*045c*/ 	.word	0x00000000
        /*0460*/ 	.short	0x0000
        /*0462*/ 	.short	0x0000
        /*0464*/ 	.byte	0x00, 0xf0, 0x21, 0x00


	//----- nvinfo : EIATTR_SPARSE_MMA_MASK
	.align		4
.L_149:
        /*0468*/ 	.byte	0x03, 0x50
        /*046a*/ 	.short	0x0000


	//----- nvinfo : EIATTR_MAXREG_COUNT
	.align		4
        /*046c*/ 	.byte	0x03, 0x1b
        /*046e*/ 	.short	0x00ff


	//----- nvinfo : EIATTR_EXIT_INSTR_OFFSETS
	.align		4
        /*0470*/ 	.byte	0x04, 0x1c
        /*0472*/ 	.short	(.L_151 - .L_150)


	//   ....[0]....
.L_150:
        /*0474*/ 	.word	0x00001140


	//   ....[1]....
        /*0478*/ 	.word	0x00001160


	//----- nvinfo : EIATTR_MAX_THREADS
	.align		4
.L_151:
        /*047c*/ 	.byte	0x04, 0x05
        /*047e*/ 	.short	(.L_153 - .L_152)
.L_152:
        /*0480*/ 	.word	0x00000080
        /*0484*/ 	.word	0x00000001
        /*0488*/ 	.word	0x00000001


	//----- nvinfo : EIATTR_CBANK_PARAM_SIZE
	.align		4
.L_153:
        /*048c*/ 	.byte	0x03, 0x19
        /*048e*/ 	.short	0x022c


	//----- nvinfo : EIATTR_PARAM_CBANK
	.align		4
        /*0490*/ 	.byte	0x04, 0x0a
        /*0492*/ 	.short	(.L_155 - .L_154)
	.align		4
.L_154:
        /*0494*/ 	.word	index@(.nv.constant0.triton_)
        /*0498*/ 	.short	0x0210
        /*049a*/ 	.short	0x022c


	//----- nvinfo : EIATTR_SW_WAR
	.align		4
.L_155:
        /*049c*/ 	.byte	0x04, 0x36
        /*049e*/ 	.short	(.L_157 - .L_156)
.L_156:
        /*04a0*/ 	.word	0x00000008
.L_157:


//--------------------- .nv.callgraph             --------------------------
	.section	.nv.callgraph,"",@"SHT_CUDA_CALLGRAPH"
	.align	4
	.sectionentsize	8
	.align		4
        /*0000*/ 	.word	0x00000000
	.align		4
        /*0004*/ 	.word	0xffffffff
	.align		4
        /*0008*/ 	.word	0x00000000
	.align		4
        /*000c*/ 	.word	0xfffffffe
	.align		4
        /*0010*/ 	.word	0x00000000
	.align		4
        /*0014*/ 	.word	0xfffffffd
	.align		4
        /*0018*/ 	.word	0x00000000
	.align		4
        /*001c*/ 	.word	0xfffffffc


//--------------------- .text.triton_             --------------------------
	.section	.text.triton_,"ax",@progbits
	.align	128
        .global         triton_
        .type           triton_,@function
        .size           triton_,(.L_x_1 - triton_)
        .other          triton_,@"STO_CUDA_ENTRY STV_DEFAULT"
triton_:
.text.triton_:
[----:B------:R-:W0:Y:S01]  /*0000*/  LDC R1, c[0x0][0x28] ;  /* 0x00000a00ff017b82 */ /* 0x000e220000000800 */
[----:B------:R-:W1:Y:S07]  /*0010*/  S2R R0, SR_TID.X ;  /* 0x0000000000007919 */ /* 0x000e6e0000002100 */
[----:B------:R-:W2:Y:S01]  /*0020*/  LDC.64 R14, c[0x0][0x218] ;  /* 0x00008600ff0e7b82 */ /* 0x000ea20000000a00 */
[----:B------:R-:W-:Y:S02]  /*0030*/  CS2R R8, SRZ ;  /* 0x0000000000087805 */ /* 0x000fe4000001ff00 */
[----:B------:R-:W-:Y:S01]  /*0040*/  CS2R R10, SRZ ;  /* 0x00000000000a7805 */ /* 0x000fe2000001ff00 */
[----:B------:R-:W3:Y:S01]  /*0050*/  S2R R17, SR_CTAID.X ;  /* 0x0000000000117919 */ /* 0x000ee20000002500 */
[----:B------:R-:W-:-:S03]  /*0060*/  ULDC.64 UR4, c[0x0][0x208] ;  /* 0x0000820000047ab9 */ /* 0x000fc60000000a00 */
[----:B------:R-:W4:Y:S08]  /*0070*/  LDC.64 R12, c[0x0][0x220] ;  /* 0x00008800ff0c7b82 */ /* 0x000f300000000a00 */
[----:B------:R-:W5:Y:S08]  /*0080*/  LDC.64 R6, c[0x0][0x228] ;  /* 0x00008a00ff067b82 */ /* 0x000f700000000a00 */
[----:B------:R-:W5:Y:S01]  /*0090*/  LDC.64 R4, c[0x0][0x230] ;  /* 0x00008c00ff047b82 */ /* 0x000f620000000a00 */
[----:B-1----:R-:W-:-:S07]  /*00a0*/  SHF.L.U32 R0, R0, 0x1, RZ ;  /* 0x0000000100007819 */ /* 0x002fce00000006ff */
[----:B------:R-:W1:Y:S01]  /*00b0*/  LDC.64 R2, c[0x0][0x238] ;  /* 0x00008e00ff027b82 */ /* 0x000e620000000a00 */
[----:B------:R-:W-:-:S04]  /*00c0*/  LOP3.LUT R0, R0, 0xfe, RZ, 0xc0, !PT ;  /* 0x000000fe00007812 */ /* 0x000fc800078ec0ff */
[----:B---3--:R-:W-:-:S03]  /*00d0*/  LEA R17, R17, R0, 0x8 ;  /* 0x0000000011117211 */ /* 0x008fc600078e40ff */
[----:B------:R-:W3:Y:S01]  /*00e0*/  LDC.64 R26, c[0x0][0x210] ;  /* 0x00008400ff1a7b82 */ /* 0x000ee20000000a00 */
[----:B------:R-:W-:Y:S01]  /*00f0*/  HFMA2.MMA R0, -RZ, RZ, 0, 0 ;  /* 0x00000000ff007435 */ /* 0x000fe200000001ff */
[C---:B------:R-:W-:Y:S01]  /*0100*/  ISETP.GE.AND P0, PT, R17.reuse, 0xc00, PT ;  /* 0x00000c001100780c */ /* 0x040fe20003f06270 */
[----:B--2---:R-:W-:-:S04]  /*0110*/  IMAD.WIDE R14, R17, 0x2, R14 ;  /* 0x00000002110e7825 */ /* 0x004fc800078e020e */
[C---:B----4-:R-:W-:Y:S01]  /*0120*/  IMAD.WIDE R12, R17.reuse, 0x2, R12 ;  /* 0x00000002110c7825 */ /* 0x050fe200078e020c */
[----:B------:R-:W-:Y:S01]  /*0130*/  MOV R16, RZ ;  /* 0x000000ff00107202 */ /* 0x000fe20000000f00 */
[----:B------:R-:W2:Y:S02]  /*0140*/  LDC.64 R24, c[0x0][0x240] ;  /* 0x00009000ff187b82 */ /* 0x000ea40000000a00 */
[----:B-----5:R-:W-:-:S04]  /*0150*/  IMAD.WIDE R6, R17, 0x2, R6 ;  /* 0x0000000211067825 */ /* 0x020fc800078e0206 */
[C---:B0-----:R-:W-:Y:S01]  /*0160*/  IMAD.WIDE R4, R17.reuse, 0x2, R4 ;  /* 0x0000000211047825 */ /* 0x041fe200078e0204 */
[----:B------:R-:W4:Y:S01]  /*0170*/  @!P0 LDG.E R9, desc[UR4][R14.64] ;  /* 0x000000040e098981 */ /* 0x000f22000c1e1900 */
[----:B------:R-:W0:Y:S03]  /*0180*/  LDC.64 R22, c[0x0][0x248] ;  /* 0x00009200ff167b82 */ /* 0x000e260000000a00 */
[----:B------:R-:W5:Y:S04]  /*0190*/  @!P0 LDG.E R0, desc[UR4][R12.64] ;  /* 0x000000040c008981 */ /* 0x000f68000c1e1900 */
[----:B------:R-:W5:Y:S01]  /*01a0*/  @!P0 LDG.E R10, desc[UR4][R6.64] ;  /* 0x00000004060a8981 */ /* 0x000f62000c1e1900 */
[----:B------:R-:W0:Y:S03]  /*01b0*/  LDC.64 R20, c[0x0][0x250] ;  /* 0x00009400ff147b82 */ /* 0x000e260000000a00 */
[----:B------:R0:W5:Y:S01]  /*01c0*/  @!P0 LDG.E R8, desc[UR4][R4.64] ;  /* 0x0000000404088981 */ /* 0x000162000c1e1900 */
[----:B-1----:R-:W-:-:S04]  /*01d0*/  IMAD.WIDE R2, R17, 0x2, R2 ;  /* 0x0000000211027825 */ /* 0x002fc800078e0202 */
[C---:B---3--:R-:W-:Y:S01]  /*01e0*/  IMAD.WIDE R26, R17.reuse, 0x2, R26 ;  /* 0x00000002111a7825 */ /* 0x048fe200078e021a */
[----:B------:R-:W3:Y:S04]  /*01f0*/  @!P0 LDG.E R16, desc[UR4][R2.64] ;  /* 0x0000000402108981 */ /* 0x000ee8000c1e1900 */
[----:B------:R-:W3:Y:S01]  /*0200*/  @!P0 LDG.E R11, desc[UR4][R26.64] ;  /* 0x000000041a0b8981 */ /* 0x000ee2000c1e1900 */
[C---:B--2---:R-:W-:Y:S02]  /*0210*/  IMAD.WIDE R28, R17.reuse, 0x2, R24 ;  /* 0x00000002111c7825 */ /* 0x044fe400078e0218 */
[----:B------:R-:W1:Y:S02]  /*0220*/  LDC.64 R24, c[0x0][0x2b0] ;  /* 0x0000ac00ff187b82 */ /* 0x000e640000000a00 */
[----:B0-----:R-:W-:-:S04]  /*0230*/  IMAD.WIDE R22, R17, 0x2, R22 ;  /* 0x0000000211167825 */ /* 0x001fc800078e0216 */
[----:B------:R-:W-:-:S04]  /*0240*/  IMAD.WIDE R20, R17, 0x2, R20 ;  /* 0x0000000211147825 */ /* 0x000fc800078e0214 */
[----:B-1----:R-:W-:Y:S01]  /*0250*/  IMAD.WIDE R24, R17, 0x2, R24 ;  /* 0x0000000211187825 */ /* 0x002fe200078e0218 */
[C---:B----4-:R-:W-:Y:S02]  /*0260*/  SHF.L.U32 R18, R9.reuse, 0x10, RZ ;  /* 0x0000001009127819 */ /* 0x050fe400000006ff */
[----:B------:R-:W-:Y:S02]  /*0270*/  PRMT R9, R9, 0x7632, R9 ;  /* 0x0000763209097816 */ /* 0x000fe40000000009 */
[C---:B-----5:R-:W-:Y:S02]  /*0280*/  SHF.L.U32 R15, R0.reuse, 0x10, RZ ;  /* 0x00000010000f7819 */ /* 0x060fe400000006ff */
[----:B------:R-:W-:Y:S02]  /*0290*/  PRMT R0, R0, 0x7632, R0 ;  /* 0x0000763200007816 */ /* 0x000fe40000000000 */
[----:B------:R-:W-:Y:S01]  /*02a0*/  SHF.L.U32 R12, R10, 0x10, RZ ;  /* 0x000000100a0c7819 */ /* 0x000fe200000006ff */
[----:B------:R-:W-:Y:S01]  /*02b0*/  FADD R4, R18, R15 ;  /* 0x0000000f12047221 */ /* 0x000fe20000000000 */
[----:B------:R-:W-:Y:S01]  /*02c0*/  PRMT R10, R10, 0x7632, R10 ;  /* 0x000076320a0a7816 */ /* 0x000fe2000000000a */
[----:B------:R-:W0:Y:S01]  /*02d0*/  LDC.64 R18, c[0x0][0x258] ;  /* 0x00009600ff127b82 */ /* 0x000e220000000a00 */
[----:B------:R-:W-:-:S02]  /*02e0*/  SHF.L.U32 R7, R8, 0x10, RZ ;  /* 0x0000001008077819 */ /* 0x000fc400000006ff */
[----:B------:R-:W-:Y:S02]  /*02f0*/  PRMT R8, R8, 0x7632, R8 ;  /* 0x0000763208087816 */ /* 0x000fe40000000008 */
[----:B------:R-:W-:Y:S01]  /*0300*/  SHF.L.U32 R9, R9, 0x10, RZ ;  /* 0x0000001009097819 */ /* 0x000fe200000006ff */
[----:B------:R-:W-:Y:S01]  /*0310*/  FADD R5, R12, R7 ;  /* 0x000000070c057221 */ /* 0x000fe20000000000 */
[----:B---3--:R-:W-:Y:S01]  /*0320*/  PRMT R3, R16, 0x7632, R3 ;  /* 0x0000763210037816 */ /* 0x008fe20000000003 */
[----:B------:R-:W1:Y:S01]  /*0330*/  LDC.64 R12, c[0x0][0x268] ;  /* 0x00009a00ff0c7b82 */ /* 0x000e620000000a00 */
[----:B------:R-:W-:Y:S01]  /*0340*/  SHF.L.U32 R0, R0, 0x10, RZ ;  /* 0x0000001000007819 */ /* 0x000fe200000006ff */
[----:B------:R-:W-:Y:S01]  /*0350*/  FADD R4, R4, R5 ;  /* 0x0000000504047221 */ /* 0x000fe20000000000 */
[----:B------:R-:W-:Y:S02]  /*0360*/  PRMT R2, R11, 0x7632, R2 ;  /* 0x000076320b027816 */ /* 0x000fe40000000002 */
[----:B------:R-:W-:-:S02]  /*0370*/  SHF.L.U32 R5, R10, 0x10, RZ ;  /* 0x000000100a057819 */ /* 0x000fc400000006ff */
[----:B------:R-:W-:Y:S01]  /*0380*/  SHF.L.U32 R8, R8, 0x10, RZ ;  /* 0x0000001008087819 */ /* 0x000fe200000006ff */
[----:B------:R-:W2:Y:S01]  /*0390*/  LDC.64 R14, c[0x0][0x270] ;  /* 0x00009c00ff0e7b82 */ /* 0x000ea20000000a00 */
[----:B------:R-:W-:Y:S02]  /*03a0*/  SHF.L.U32 R16, R16, 0x10, RZ ;  /* 0x0000001010107819 */ /* 0x000fe400000006ff */
[----:B------:R-:W-:Y:S01]  /*03b0*/  SHF.L.U32 R7, R11, 0x10, RZ ;  /* 0x000000100b077819 */ /* 0x000fe200000006ff */
[----:B------:R-:W-:Y:S01]  /*03c0*/  FADD R5, R5, R8 ;  /* 0x0000000805057221 */ /* 0x000fe20000000000 */
[----:B------:R-:W-:Y:S02]  /*03d0*/  SHF.L.U32 R3, R3, 0x10, RZ ;  /* 0x0000001003037819 */ /* 0x000fe400000006ff */
[----:B------:R-:W-:Y:S01]  /*03e0*/  SHF.L.U32 R6, R2, 0x10, RZ ;  /* 0x0000001002067819 */ /* 0x000fe200000006ff */
[----:B------:R-:W-:Y:S01]  /*03f0*/  FADD R2, R9, R0 ;  /* 0x0000000009027221 */ /* 0x000fe20000000000 */
[----:B------:R-:W-:Y:S01]  /*0400*/  FADD R7, R7, R16 ;  /* 0x0000001007077221 */ /* 0x000fe20000000000 */
[----:B------:R-:W3:Y:S01]  /*0410*/  LDC.64 R8, c[0x0][0x288] ;  /* 0x0000a200ff087b82 */ /* 0x000ee20000000a00 */
[----:B0-----:R-:W-:-:S04]  /*0420*/  IMAD.WIDE R18, R17, 0x2, R18 ;  /* 0x0000000211127825 */ /* 0x001fc800078e0212 */
[----:B------:R-:W-:Y:S01]  /*0430*/  FADD R3, R6, R3 ;  /* 0x0000000306037221 */ /* 0x000fe20000000000 */
[----:B------:R-:W-:Y:S01]  /*0440*/  FADD R2, R2, R5 ;  /* 0x0000000502027221 */ /* 0x000fe20000000000 */
[----:B------:R-:W-:Y:S01]  /*0450*/  FADD R0, R4, R7 ;  /* 0x0000000704007221 */ /* 0x000fe20000000000 */
[----:B------:R-:W-:Y:S01]  /*0460*/  HFMA2.MMA R7, -RZ, RZ, 1.625, 0 ;  /* 0x3e800000ff077435 */ /* 0x000fe200000001ff */
[----:B-1----:R-:W-:-:S04]  /*0470*/  IMAD.WIDE R12, R17, 0x2, R12 ;  /* 0x00000002110c7825 */ /* 0x002fc800078e020c */
[----:B------:R-:W-:Y:S01]  /*0480*/  FADD R3, R2, R3 ;  /* 0x0000000302037221 */ /* 0x000fe20000000000 */
[----:B------:R-:W-:Y:S01]  /*0490*/  FADD R4, RZ, -R0 ;  /* 0x80000000ff047221 */ /* 0x000fe20000000000 */
[----:B------:R-:W0:Y:S02]  /*04a0*/  LDC.64 R10, c[0x0][0x290] ;  /* 0x0000a400ff0a7b82 */ /* 0x000e240000000a00 */
[----:B------:R-:W-:Y:S01]  /*04b0*/  FADD R2, RZ, -R3 ;  /* 0x80000003ff027221 */ /* 0x000fe20000000000 */
[----:B------:R-:W-:Y:S01]  /*04c0*/  FMUL R4, R4, 1.4426950216293334961 ;  /* 0x3fb8aa3b04047820 */ /* 0x000fe20000400000 */
[----:B------:R-:W-:Y:S01]  /*04d0*/  F2FP.BF16.F32.PACK_AB R16, R3, R0 ;  /* 0x000000000310723e */ /* 0x000fe200000010ff */
[----:B--2---:R-:W-:-:S04]  /*04e0*/  IMAD.WIDE R14, R17, 0x2, R14 ;  /* 0x00000002110e7825 */ /* 0x004fc800078e020e */
[----:B------:R-:W-:Y:S01]  /*04f0*/  FMUL R5, R2, 1.4426950216293334961 ;  /* 0x3fb8aa3b02057820 */ /* 0x000fe20000400000 */
[----:B------:R-:W-:Y:S01]  /*0500*/  FSETP.GEU.AND P1, PT, R4, -126, PT ;  /* 0xc2fc00000400780b */ /* 0x000fe20003f2e000 */
[----:B------:R-:W-:Y:S03]  /*0510*/  @!P0 STG.E desc[UR4][R26.64], R16 ;  /* 0x000000101a008986 */ /* 0x000fe6000c101904 */
[----:B------:R-:W-:Y:S01]  /*0520*/  FSETP.GEU.AND P2, PT, R5, -126, PT ;  /* 0xc2fc00000500780b */ /* 0x000fe20003f4e000 */
[----:B---3--:R-:W-:-:S08]  /*0530*/  IMAD.WIDE R8, R17, 0x2, R8 ;  /* 0x0000000211087825 */ /* 0x008fd000078e0208 */
[----:B------:R-:W-:-:S04]  /*0540*/  @!P1 FMUL R4, R4, 0.5 ;  /* 0x3f00000004049820 */ /* 0x000fc80000400000 */
[----:B------:R-:W-:Y:S01]  /*0550*/  @!P2 FMUL R5, R5, 0.5 ;  /* 0x3f0000000505a820 */ /* 0x000fe20000400000 */
[----:B------:R-:W1:Y:S01]  /*0560*/  MUFU.EX2 R2, R4 ;  /* 0x0000000400027308 */ /* 0x000e620000000800 */
[----:B0-----:R-:W-:-:S07]  /*0570*/  IMAD.WIDE R10, R17, 0x2, R10 ;  /* 0x00000002110a7825 */ /* 0x001fce00078e020a */
[----:B------:R-:W0:Y:S01]  /*0580*/  MUFU.EX2 R6, R5 ;  /* 0x0000000500067308 */ /* 0x000e220000000800 */
[----:B-1----:R-:W-:-:S04]  /*0590*/  @!P1 FMUL R2, R2, R2 ;  /* 0x0000000202029220 */ /* 0x002fc80000400000 */
[----:B------:R-:W-:Y:S01]  /*05a0*/  FADD R2, R2, 1 ;  /* 0x3f80000002027421 */ /* 0x000fe20000000000 */
[----:B0-----:R-:W-:-:S04]  /*05b0*/  @!P2 FMUL R6, R6, R6 ;  /* 0x000000060606a220 */ /* 0x001fc80000400000 */
[----:B------:R-:W-:Y:S01]  /*05c0*/  FSETP.GT.AND P1, PT, R2, 8.50705917302346158658e+37, PT ;  /* 0x7e8000000200780b */ /* 0x000fe20003f24000 */
[----:B------:R-:W-:-:S03]  /*05d0*/  FADD R6, R6, 1 ;  /* 0x3f80000006067421 */ /* 0x000fc60000000000 */
[----:B------:R-:W-:Y:S02]  /*05e0*/  FSEL R5, R7, 1, P1 ;  /* 0x3f80000007057808 */ /* 0x000fe40000800000 */
[----:B------:R-:W-:-:S04]  /*05f0*/  FSETP.GT.AND P2, PT, R6, 8.50705917302346158658e+37, PT ;  /* 0x7e8000000600780b */ /* 0x000fc80003f44000 */
[----:B------:R-:W-:-:S03]  /*0600*/  FSEL R7, R7, 1, P2 ;  /* 0x3f80000007077808 */ /* 0x000fc60001000000 */
[----:B------:R-:W-:-:S06]  /*0610*/  @P1 FMUL R2, R2, 0.25 ;  /* 0x3e80000002021820 */ /* 0x000fcc0000400000 */
[----:B------:R-:W0:Y:S01]  /*0620*/  MUFU.RCP R2, R2 ;  /* 0x0000000200027308 */ /* 0x000e220000001000 */
[----:B------:R-:W-:-:S07]  /*0630*/  @P2 FMUL R6, R6, 0.25 ;  /* 0x3e80000006062820 */ /* 0x000fce0000400000 */
[----:B------:R-:W1:Y:S01]  /*0640*/  MUFU.RCP R6, R6 ;  /* 0x0000000600067308 */ /* 0x000e620000001000 */
[----:B0-----:R-:W-:-:S04]  /*0650*/  FMUL R5, R2, R5 ;  /* 0x0000000502057220 */ /* 0x001fc80000400000 */
[----:B------:R-:W-:Y:S01]  /*0660*/  FMUL R5, R0, R5 ;  /* 0x0000000500057220 */ /* 0x000fe20000400000 */
[----:B-1----:R-:W-:Y:S02]  /*0670*/  FMUL R2, R6, R7 ;  /* 0x0000000706027220 */ /* 0x002fe40000400000 */
[----:B------:R-:W0:Y:S02]  /*0680*/  LDC.64 R6, c[0x0][0x280] ;  /* 0x0000a000ff067b82 */ /* 0x000e240000000a00 */
[----:B------:R-:W-:-:S05]  /*0690*/  FMUL R0, R3, R2 ;  /* 0x0000000203007220 */ /* 0x000fca0000400000 */
[----:B------:R-:W-:Y:S01]  /*06a0*/  F2FP.BF16.F32.PACK_AB R0, R0, R5 ;  /* 0x000000050000723e */ /* 0x000fe200000010ff */
[----:B------:R-:W1:Y:S04]  /*06b0*/  LDC.64 R2, c[0x0][0x260] ;  /* 0x00009800ff027b82 */ /* 0x000e680000000a00 */
[----:B------:R-:W-:Y:S04]  /*06c0*/  @!P0 STG.E desc[UR4][R28.64], R0 ;  /* 0x000000001c008986 */ /* 0x000fe8000c101904 */
[----:B------:R-:W2:Y:S01]  /*06d0*/  LDC.64 R4, c[0x0][0x278] ;  /* 0x00009e00ff047b82 */ /* 0x000ea20000000a00 */
[----:B------:R3:W-:Y:S04]  /*06e0*/  @!P0 STG.E desc[UR4][R22.64], R0 ;  /* 0x0000000016008986 */ /* 0x0007e8000c101904 */
[----:B------:R-:W-:Y:S01]  /*06f0*/  @!P0 STG.E desc[UR4][R20.64], R0 ;  /* 0x0000000014008986 */ /* 0x000fe2000c101904 */
[----:B0-----:R-:W-:-:S03]  /*0700*/  IMAD.WIDE R6, R17, 0x2, R6 ;  /* 0x0000000211067825 */ /* 0x001fc600078e0206 */
[----:B------:R0:W-:Y:S01]  /*0710*/  @!P0 STG.E desc[UR4][R18.64], R0 ;  /* 0x0000000012008986 */ /* 0x0001e2000c101904 */
[----:B---3--:R-:W3:Y:S01]  /*0720*/  LDC.64 R22, c[0x0][0x2a8] ;  /* 0x0000aa00ff167b82 */ /* 0x008ee20000000a00 */
[----:B-1----:R-:W-:-:S07]  /*0730*/  IMAD.WIDE R26, R17, 0x2, R2 ;  /* 0x00000002111a7825 */ /* 0x002fce00078e0202 */
[----:B0-----:R-:W0:Y:S01]  /*0740*/  LDC.64 R18, c[0x0][0x298] ;  /* 0x0000a600ff127b82 */ /* 0x001e220000000a00 */
[----:B------:R-:W-:Y:S01]  /*0750*/  @!P0 STG.E desc[UR4][R26.64], R0 ;  /* 0x000000001a008986 */ /* 0x000fe2000c101904 */
[----:B--2---:R-:W-:-:S03]  /*0760*/  IMAD.WIDE R28, R17, 0x2, R4 ;  /* 0x00000002111c7825 */ /* 0x004fc600078e0204 */
[----:B------:R1:W-:Y:S03]  /*0770*/  @!P0 STG.E desc[UR4][R12.64], R0 ;  /* 0x000000000c008986 */ /* 0x0003e6000c101904 */
[----:B------:R-:W2:Y:S01]  /*0780*/  LDC.64 R20, c[0x0][0x2a0] ;  /* 0x0000a800ff147b82 */ /* 0x000ea20000000a00 */
[----:B------:R4:W-:Y:S04]  /*0790*/  @!P0 STG.E desc[UR4][R14.64], R0 ;  /* 0x000000000e008986 */ /* 0x0009e8000c101904 */
[----:B------:R5:W-:Y:S03]  /*07a0*/  @!P0 STG.E desc[UR4][R28.64], R0 ;  /* 0x000000001c008986 */ /* 0x000be6000c101904 */
[----:B------:R-:W5:Y:S01]  /*07b0*/  LDC.64 R2, c[0x0][0x2b8] ;  /* 0x0000ae00ff027b82 */ /* 0x000f620000000a00 */
[----:B------:R0:W-:Y:S01]  /*07c0*/  @!P0 STG.E desc[UR4][R6.64], R0 ;  /* 0x0000000006008986 */ /* 0x0001e2000c101904 */
[----:B---3--:R-:W-:-:S03]  /*07d0*/  IMAD.WIDE R22, R17, 0x2, R22 ;  /* 0x0000000211167825 */ /* 0x008fc600078e0216 */
[----:B------:R3:W-:Y:S03]  /*07e0*/  @!P0 STG.E desc[UR4][R8.64], R0 ;  /* 0x0000000008008986 */ /* 0x0007e6000c101904 */
[----:B-1----:R-:W1:Y:S01]  /*07f0*/  LDC.64 R12, c[0x0][0x2c0] ;  /* 0x0000b000ff0c7b82 */ /* 0x002e620000000a00 */
[----:B------:R1:W-:Y:S01]  /*0800*/  @!P0 STG.E desc[UR4][R10.64], R0 ;  /* 0x000000000a008986 */ /* 0x0003e2000c101904 */
[----:B0-----:R-:W-:-:S05]  /*0810*/  IMAD.WIDE R26, R17, 0x2, R18 ;  /* 0x00000002111a7825 */ /* 0x001fca00078e0212 */
[----:B------:R0:W-:Y:S01]  /*0820*/  @!P0 STG.E desc[UR4][R26.64], R0 ;  /* 0x000000001a008986 */ /* 0x0001e2000c101904 */
[----:B----4-:R-:W4:Y:S01]  /*0830*/  LDC.64 R14, c[0x0][0x2c8] ;  /* 0x0000b200ff0e7b82 */ /* 0x010f220000000a00 */
[----:B--2---:R-:W-:-:S05]  /*0840*/  IMAD.WIDE R20, R17, 0x2, R20 ;  /* 0x0000000211147825 */ /* 0x004fca00078e0214 */
[----:B------:R2:W-:Y:S02]  /*0850*/  @!P0 STG.E desc[UR4][R20.64], R0 ;  /* 0x0000000014008986 */ /* 0x0005e4000c101904 */
[----:B------:R-:W0:Y:S01]  /*0860*/  LDC.64 R4, c[0x0][0x2d0] ;  /* 0x0000b400ff047b82 */ /* 0x000e220000000a00 */
[C---:B-----5:R-:W-:Y:S01]  /*0870*/  IMAD.WIDE R28, R17.reuse, 0x2, R2 ;  /* 0x00000002111c7825 */ /* 0x060fe200078e0202 */
[----:B------:R5:W-:Y:S04]  /*0880*/  @!P0 STG.E desc[UR4][R22.64], R0 ;  /* 0x0000000016008986 */ /* 0x000be8000c101904 */
[----:B------:R0:W-:Y:S02]  /*0890*/  @!P0 STG.E desc[UR4][R24.64], R0 ;  /* 0x0000000018008986 */ /* 0x0001e4000c101904 */
[----:B------:R-:W2:Y:S01]  /*08a0*/  LDC.64 R6, c[0x0][0x2d8] ;  /* 0x0000b600ff067b82 */ /* 0x000ea20000000a00 */
[C---:B-1----:R-:W-:Y:S01]  /*08b0*/  IMAD.WIDE R12, R17.reuse, 0x2, R12 ;  /* 0x00000002110c7825 */ /* 0x042fe200078e020c */
[----:B------:R1:W-:Y:S04]  /*08c0*/  @!P0 STG.E desc[UR4][R28.64], R0 ;  /* 0x000000001c008986 */ /* 0x0003e8000c101904 */
[----:B------:R-:W-:Y:S02]  /*08d0*/  @!P0 STG.E desc[UR4][R12.64], R0 ;  /* 0x000000000c008986 */ /* 0x000fe4000c101904 */
[----:B---3--:R-:W3:Y:S01]  /*08e0*/  LDC.64 R8, c[0x0][0x2e0] ;  /* 0x0000b800ff087b82 */ /* 0x008ee20000000a00 */
[----:B----4-:R-:W-:-:S05]  /*08f0*/  IMAD.WIDE R14, R17, 0x2, R14 ;  /* 0x00000002110e7825 */ /* 0x010fca00078e020e */
[----:B------:R4:W-:Y:S02]  /*0900*/  @!P0 STG.E desc[UR4][R14.64], R0 ;  /* 0x000000000e008986 */ /* 0x0009e4000c101904 */
[----:B------:R-:W1:Y:S01]  /*0910*/  LDC.64 R10, c[0x0][0x2e8] ;  /* 0x0000ba00ff0a7b82 */ /* 0x000e620000000a00 */
[----:B0-----:R-:W-:-:S05]  /*0920*/  IMAD.WIDE R26, R17, 0x2, R4 ;  /* 0x00000002111a7825 */ /* 0x001fca00078e0204 */
[----:B------:R0:W-:Y:S02]  /*0930*/  @!P0 STG.E desc[UR4][R26.64], R0 ;  /* 0x000000001a008986 */ /* 0x0001e4000c101904 */
[----:B------:R-:W0:Y:S01]  /*0940*/  LDC.64 R18, c[0x0][0x2f0] ;  /* 0x0000bc00ff127b82 */ /* 0x000e220000000a00 */
[----:B--2---:R-:W-:-:S05]  /*0950*/  IMAD.WIDE R6, R17, 0x2, R6 ;  /* 0x0000000211067825 */ /* 0x004fca00078e0206 */
[----:B------:R-:W-:Y:S02]  /*0960*/  @!P0 STG.E desc[UR4][R6.64], R0 ;  /* 0x0000000006008986 */ /* 0x000fe4000c101904 */
[----:B------:R-:W2:Y:S01]  /*0970*/  LDC.64 R20, c[0x0][0x2f8] ;  /* 0x0000be00ff147b82 */ /* 0x000ea20000000a00 */
[----:B---3--:R-:W-:-:S05]  /*0980*/  IMAD.WIDE R4, R17, 0x2, R8 ;  /* 0x0000000211047825 */ /* 0x008fca00078e0208 */
[----:B------:R3:W-:Y:S02]  /*0990*/  @!P0 STG.E desc[UR4][R4.64], R0 ;  /* 0x0000000004008986 */ /* 0x0007e4000c101904 */
[----:B-----5:R-:W5:Y:S01]  /*09a0*/  LDC.64 R22, c[0x0][0x300] ;  /* 0x0000c000ff167b82 */ /* 0x020f620000000a00 */
[----:B-1----:R-:W-:-:S05]  /*09b0*/  IMAD.WIDE R10, R17, 0x2, R10 ;  /* 0x00000002110a7825 */ /* 0x002fca00078e020a */
[----:B------:R1:W-:Y:S02]  /*09c0*/  @!P0 STG.E desc[UR4][R10.64], R0 ;  /* 0x000000000a008986 */ /* 0x0003e4000c101904 */
[----:B------:R-:W1:Y:S01]  /*09d0*/  LDC.64 R24, c[0x0][0x308] ;  /* 0x0000c200ff187b82 */ /* 0x000e620000000a00 */
[----:B0-----:R-:W-:-:S05]  /*09e0*/  IMAD.WIDE R28, R17, 0x2, R18 ;  /* 0x00000002111c7825 */ /* 0x001fca00078e0212 */
[----:B------:R-:W-:Y:S02]  /*09f0*/  @!P0 STG.E desc[UR4][R28.64], R0 ;  /* 0x000000001c008986 */ /* 0x000fe4000c101904 */
[----:B------:R-:W0:Y:S01]  /*0a00*/  LDC.64 R2, c[0x0][0x310] ;  /* 0x0000c400ff027b82 */ /* 0x000e220000000a00 */
[----:B--2---:R-:W-:-:S05]  /*0a10*/  IMAD.WIDE R20, R17, 0x2, R20 ;  /* 0x0000000211147825 */ /* 0x004fca00078e0214 */
[----:B------:R-:W-:Y:S02]  /*0a20*/  @!P0 STG.E desc[UR4][R20.64], R0 ;  /* 0x0000000014008986 */ /* 0x000fe4000c101904 */
[----:B----4-:R-:W2:Y:S01]  /*0a30*/  LDC.64 R14, c[0x0][0x318] ;  /* 0x0000c600ff0e7b82 */ /* 0x010ea20000000a00 */
[----:B-----5:R-:W-:-:S05]  /*0a40*/  IMAD.WIDE R22, R17, 0x2, R22 ;  /* 0x0000000211167825 */ /* 0x020fca00078e0216 */
[----:B------:R-:W-:Y:S02]  /*0a50*/  @!P0 STG.E desc[UR4][R22.64], R0 ;  /* 0x0000000016008986 */ /* 0x000fe4000c101904 */
[----:B------:R-:W4:Y:S01]  /*0a60*/  LDC.64 R8, c[0x0][0x320] ;  /* 0x0000c800ff087b82 */ /* 0x000f220000000a00 */
[----:B-1----:R-:W-:-:S05]  /*0a70*/  IMAD.WIDE R24, R17, 0x2, R24 ;  /* 0x0000000211187825 */ /* 0x002fca00078e0218 */
[----:B------:R1:W-:Y:S02]  /*0a80*/  @!P0 STG.E desc[UR4][R24.64], R0 ;  /* 0x0000000018008986 */ /* 0x0003e4000c101904 */
[----:B------:R-:W5:Y:S01]  /*0a90*/  LDC.64 R12, c[0x0][0x328] ;  /* 0x0000ca00ff0c7b82 */ /* 0x000f620000000a00 */
[----:B0-----:R-:W-:-:S05]  /*0aa0*/  IMAD.WIDE R26, R17, 0x2, R2 ;  /* 0x00000002111a7825 */ /* 0x001fca00078e0202 */
[----:B------:R0:W-:Y:S02]  /*0ab0*/  @!P0 STG.E desc[UR4][R26.64], R0 ;  /* 0x000000001a008986 */ /* 0x0001e4000c101904 */
[----:B---3--:R-:W3:Y:S01]  /*0ac0*/  LDC.64 R4, c[0x0][0x330] ;  /* 0x0000cc00ff047b82 */ /* 0x008ee20000000a00 */
[----:B--2---:R-:W-:-:S05]  /*0ad0*/  IMAD.WIDE R14, R17, 0x2, R14 ;  /* 0x00000002110e7825 */ /* 0x004fca00078e020e */
[----:B------:R-:W-:Y:S02]  /*0ae0*/  @!P0 STG.E desc[UR4][R14.64], R0 ;  /* 0x000000000e008986 */ /* 0x000fe4000c101904 */
[----:B------:R-:W2:Y:S01]  /*0af0*/  LDC.64 R6, c[0x0][0x338] ;  /* 0x0000ce00ff067b82 */ /* 0x000ea20000000a00 */
[----:B----4-:R-:W-:-:S05]  /*0b00*/  IMAD.WIDE R8, R17, 0x2, R8 ;  /* 0x0000000211087825 */ /* 0x010fca00078e0208 */
[----:B------:R-:W-:Y:S02]  /*0b10*/  @!P0 STG.E desc[UR4][R8.64], R0 ;  /* 0x0000000008008986 */ /* 0x000fe4000c101904 */
[----:B------:R-:W4:Y:S01]  /*0b20*/  LDC.64 R10, c[0x0][0x340] ;  /* 0x0000d000ff0a7b82 */ /* 0x000f220000000a00 */
[----:B-----5:R-:W-:-:S05]  /*0b30*/  IMAD.WIDE R12, R17, 0x2, R12 ;  /* 0x00000002110c7825 */ /* 0x020fca00078e020c */
[----:B------:R-:W-:Y:S02]  /*0b40*/  @!P0 STG.E desc[UR4][R12.64], R0 ;  /* 0x000000000c008986 */ /* 0x000fe4000c101904 */
[----:B-1----:R-:W0:Y:S01]  /*0b50*/  LDC.64 R24, c[0x0][0x348] ;  /* 0x0000d200ff187b82 */ /* 0x002e220000000a00 */
[----:B---3--:R-:W-:-:S05]  /*0b60*/  IMAD.WIDE R28, R17, 0x2, R4 ;  /* 0x00000002111c7825 */ /* 0x008fca00078e0204 */
[----:B------:R-:W-:Y:S02]  /*0b70*/  @!P0 STG.E desc[UR4][R28.64], R0 ;  /* 0x000000001c008986 */ /* 0x000fe4000c101904 */
[----:B------:R-:W1:Y:S01]  /*0b80*/  LDC.64 R20, c[0x0][0x350] ;  /* 0x0000d400ff147b82 */ /* 0x000e620000000a00 */
[----:B--2---:R-:W-:-:S05]  /*0b90*/  IMAD.WIDE R6, R17, 0x2, R6 ;  /* 0x0000000211067825 */ /* 0x004fca00078e0206 */
[----:B------:R-:W-:Y:S02]  /*0ba0*/  @!P0 STG.E desc[UR4][R6.64], R0 ;  /* 0x0000000006008986 */ /* 0x000fe4000c101904 */
[----:B------:R-:W2:Y:S01]  /*0bb0*/  LDC.64 R22, c[0x0][0x358] ;  /* 0x0000d600ff167b82 */ /* 0x000ea20000000a00 */
[----:B----4-:R-:W-:-:S05]  /*0bc0*/  IMAD.WIDE R4, R17, 0x2, R10 ;  /* 0x0000000211047825 */ /* 0x010fca00078e020a */
[----:B------:R3:W-:Y:S02]  /*0bd0*/  @!P0 STG.E desc[UR4][R4.64], R0 ;  /* 0x0000000004008986 */ /* 0x0007e4000c101904 */
[----:B------:R-:W4:Y:S01]  /*0be0*/  LDC.64 R18, c[0x0][0x360] ;  /* 0x0000d800ff127b82 */ /* 0x000f220000000a00 */
[----:B0-----:R-:W-:-:S05]  /*0bf0*/  IMAD.WIDE R26, R17, 0x2, R24 ;  /* 0x00000002111a7825 */ /* 0x001fca00078e0218 */
[----:B------:R0:W-:Y:S02]  /*0c00*/  @!P0 STG.E desc[UR4][R26.64], R0 ;  /* 0x000000001a008986 */ /* 0x0001e4000c101904 */
[----:B------:R-:W5:Y:S01]  /*0c10*/  LDC.64 R2, c[0x0][0x368] ;  /* 0x0000da00ff027b82 */ /* 0x000f620000000a00 */
[----:B-1----:R-:W-:-:S05]  /*0c20*/  IMAD.WIDE R20, R17, 0x2, R20 ;  /* 0x0000000211147825 */ /* 0x002fca00078e0214 */
[----:B------:R-:W-:Y:S02]  /*0c30*/  @!P0 STG.E desc[UR4][R20.64], R0 ;  /* 0x0000000014008986 */ /* 0x000fe4000c101904 */
[----:B------:R-:W1:Y:S01]  /*0c40*/  LDC.64 R10, c[0x0][0x370] ;  /* 0x0000dc00ff0a7b82 */ /* 0x000e620000000a00 */
[----:B--2---:R-:W-:-:S05]  /*0c50*/  IMAD.WIDE R22, R17, 0x2, R22 ;  /* 0x0000000211167825 */ /* 0x004fca00078e0216 */
[----:B------:R-:W-:Y:S02]  /*0c60*/  @!P0 STG.E desc[UR4][R22.64], R0 ;  /* 0x0000000016008986 */ /* 0x000fe4000c101904 */
[----:B---3--:R-:W2:Y:S01]  /*0c70*/  LDC.64 R4, c[0x0][0x378] ;  /* 0x0000de00ff047b82 */ /* 0x008ea20000000a00 */
[----:B----4-:R-:W-:-:S05]  /*0c80*/  IMAD.WIDE R18, R17, 0x2, R18 ;  /* 0x0000000211127825 */ /* 0x010fca00078e0212 */
[----:B------:R-:W-:Y:S02]  /*0c90*/  @!P0 STG.E desc[UR4][R18.64], R0 ;  /* 0x0000000012008986 */ /* 0x000fe4000c101904 */
[----:B------:R-:W0:Y:S01]  /*0ca0*/  LDC.64 R8, c[0x0][0x388] ;  /* 0x0000e200ff087b82 */ /* 0x000e220000000a00 */
[----:B-----5:R-:W-:-:S05]  /*0cb0*/  IMAD.WIDE R2, R17, 0x2, R2 ;  /* 0x0000000211027825 */ /* 0x020fca00078e0202 */
[----:B------:R-:W-:Y:S02]  /*0cc0*/  @!P0 STG.E desc[UR4][R2.64], R0 ;  /* 0x0000000002008986 */ /* 0x000fe4000c101904 */
[----:B------:R-:W3:Y:S01]  /*0cd0*/  LDC.64 R12, c[0x0][0x390] ;  /* 0x0000e400ff0c7b82 */ /* 0x000ee20000000a00 */
[----:B-1----:R-:W-:-:S05]  /*0ce0*/  IMAD.WIDE R28, R17, 0x2, R10 ;  /* 0x00000002111c7825 */ /* 0x002fca00078e020a */
[----:B------:R3:W-:Y:S02]  /*0cf0*/  @!P0 STG.E desc[UR4][R28.64], R0 ;  /* 0x000000001c008986 */ /* 0x0007e4000c101904 */
[----:B------:R-:W1:Y:S01]  /*0d00*/  LDC.64 R6, c[0x0][0x380] ;  /* 0x0000e000ff067b82 */ /* 0x000e620000000a00 */
[----:B--2---:R-:W-:-:S05]  /*0d10*/  IMAD.WIDE R10, R17, 0x2, R4 ;  /* 0x00000002110a7825 */ /* 0x004fca00078e0204 */
[----:B------:R-:W-:Y:S02]  /*0d20*/  @!P0 STG.E desc[UR4][R10.64], R0 ;  /* 0x000000000a008986 */ /* 0x000fe4000c101904 */
[----:B------:R-:W2:Y:S01]  /*0d30*/  LDC.64 R14, c[0x0][0x398] ;  /* 0x0000e600ff0e7b82 */ /* 0x000ea20000000a00 */
[----:B0-----:R-:W-:-:S07]  /*0d40*/  IMAD.WIDE R26, R17, 0x2, R8 ;  /* 0x00000002111a7825 */ /* 0x001fce00078e0208 */
[----:B------:R-:W0:Y:S01]  /*0d50*/  LDC.64 R24, c[0x0][0x3a0] ;  /* 0x0000e800ff187b82 */ /* 0x000e220000000a00 */
[----:B---3--:R-:W-:-:S07]  /*0d60*/  IMAD.WIDE R28, R17, 0x2, R12 ;  /* 0x00000002111c7825 */ /* 0x008fce00078e020c */
[----:B------:R-:W3:Y:S01]  /*0d70*/  LDC.64 R18, c[0x0][0x3a8] ;  /* 0x0000ea00ff127b82 */ /* 0x000ee20000000a00 */
[----:B-1----:R-:W-:-:S05]  /*0d80*/  IMAD.WIDE R6, R17, 0x2, R6 ;  /* 0x0000000211067825 */ /* 0x002fca00078e0206 */
[----:B------:R-:W-:Y:S02]  /*0d90*/  @!P0 STG.E desc[UR4][R6.64], R0 ;  /* 0x0000000006008986 */ /* 0x000fe4000c101904 */
[----:B------:R-:W1:Y:S01]  /*0da0*/  LDC.64 R20, c[0x0][0x3b0] ;  /* 0x0000ec00ff147b82 */ /* 0x000e620000000a00 */
[C---:B--2---:R-:W-:Y:S01]  /*0db0*/  IMAD.WIDE R14, R17.reuse, 0x2, R14 ;  /* 0x00000002110e7825 */ /* 0x044fe200078e020e */
[----:B------:R2:W-:Y:S04]  /*0dc0*/  @!P0 STG.E desc[UR4][R26.64], R0 ;  /* 0x000000001a008986 */ /* 0x0005e8000c101904 */
[----:B------:R4:W-:Y:S02]  /*0dd0*/  @!P0 STG.E desc[UR4][R28.64], R0 ;  /* 0x000000001c008986 */ /* 0x0009e4000c101904 */
[----:B------:R-:W5:Y:S01]  /*0de0*/  LDC.64 R22, c[0x0][0x3b8] ;  /* 0x0000ee00ff167b82 */ /* 0x000f620000000a00 */
[C---:B0-----:R-:W-:Y:S01]  /*0df0*/  IMAD.WIDE R24, R17.reuse, 0x2, R24 ;  /* 0x0000000211187825 */ /* 0x041fe200078e0218 */
[----:B------:R-:W-:Y:S04]  /*0e00*/  @!P0 STG.E desc[UR4][R14.64], R0 ;  /* 0x000000000e008986 */ /* 0x000fe8000c101904 */
[----:B------:R0:W-:Y:S02]  /*0e10*/  @!P0 STG.E desc[UR4][R24.64], R0 ;  /* 0x0000000018008986 */ /* 0x0001e4000c101904 */
[----:B------:R-:W2:Y:S01]  /*0e20*/  LDC.64 R2, c[0x0][0x3c0] ;  /* 0x0000f000ff027b82 */ /* 0x000ea20000000a00 */
[----:B---3--:R-:W-:-:S05]  /*0e30*/  IMAD.WIDE R18, R17, 0x2, R18 ;  /* 0x0000000211127825 */ /* 0x008fca00078e0212 */
[----:B------:R-:W-:Y:S02]  /*0e40*/  @!P0 STG.E desc[UR4][R18.64], R0 ;  /* 0x0000000012008986 */ /* 0x000fe4000c101904 */
[----:B------:R-:W4:Y:S01]  /*0e50*/  LDC.64 R4, c[0x0][0x3c8] ;  /* 0x0000f200ff047b82 */ /* 0x000f220000000a00 */
[----:B-1----:R-:W-:-:S05]  /*0e60*/  IMAD.WIDE R20, R17, 0x2, R20 ;  /* 0x0000000211147825 */ /* 0x002fca00078e0214 */
[----:B------:R-:W-:Y:S02]  /*0e70*/  @!P0 STG.E desc[UR4][R20.64], R0 ;  /* 0x0000000014008986 */ /* 0x000fe4000c101904 */
[----:B------:R-:W0:Y:S01]  /*0e80*/  LDC.64 R8, c[0x0][0x3d0] ;  /* 0x0000f400ff087b82 */ /* 0x000e220000000a00 */
[----:B-----5:R-:W-:-:S05]  /*0e90*/  IMAD.WIDE R22, R17, 0x2, R22 ;  /* 0x0000000211167825 */ /* 0x020fca00078e0216 */
[----:B------:R1:W-:Y:S02]  /*0ea0*/  @!P0 STG.E desc[UR4][R22.64], R0 ;  /* 0x0000000016008986 */ /* 0x0003e4000c101904 */
[----:B------:R-:W1:Y:S01]  /*0eb0*/  LDC.64 R12, c[0x0][0x3d8] ;  /* 0x0000f600ff0c7b82 */ /* 0x000e620000000a00 */
[----:B--2---:R-:W-:-:S05]  /*0ec0*/  IMAD.WIDE R26, R17, 0x2, R2 ;  /* 0x00000002111a7825 */ /* 0x004fca00078e0202 */
[----:B------:R-:W-:Y:S02]  /*0ed0*/  @!P0 STG.E desc[UR4][R26.64], R0 ;  /* 0x000000001a008986 */ /* 0x000fe4000c101904 */
[----:B------:R-:W2:Y:S01]  /*0ee0*/  LDC.64 R6, c[0x0][0x3e0] ;  /* 0x0000f800ff067b82 */ /* 0x000ea20000000a00 */
[----:B----4-:R-:W-:-:S05]  /*0ef0*/  IMAD.WIDE R28, R17, 0x2, R4 ;  /* 0x00000002111c7825 */ /* 0x010fca00078e0204 */
[----:B------:R-:W-:Y:S02]  /*0f00*/  @!P0 STG.E desc[UR4][R28.64], R0 ;  /* 0x000000001c008986 */ /* 0x000fe4000c101904 */
[----:B------:R-:W3:Y:S01]  /*0f10*/  LDC.64 R10, c[0x0][0x3e8] ;  /* 0x0000fa00ff0a7b82 */ /* 0x000ee20000000a00 */
[----:B0-----:R-:W-:-:S05]  /*0f20*/  IMAD.WIDE R24, R17, 0x2, R8 ;  /* 0x0000000211187825 */ /* 0x001fca00078e0208 */
[----:B------:R0:W-:Y:S02]  /*0f30*/  @!P0 STG.E desc[UR4][R24.64], R0 ;  /* 0x0000000018008986 */ /* 0x0001e4000c101904 */
[----:B------:R-:W4:Y:S01]  /*0f40*/  LDC.64 R2, c[0x0][0x3f0] ;  /* 0x0000fc00ff027b82 */ /* 0x000f220000000a00 */
[----:B-1----:R-:W-:-:S05]  /*0f50*/  IMAD.WIDE R22, R17, 0x2, R12 ;  /* 0x0000000211167825 */ /* 0x002fca00078e020c */
[----:B------:R1:W-:Y:S02]  /*0f60*/  @!P0 STG.E desc[UR4][R22.64], R0 ;  /* 0x0000000016008986 */ /* 0x0003e4000c101904 */
[----:B------:R-:W5:Y:S01]  /*0f70*/  LDC.64 R14, c[0x0][0x3f8] ;  /* 0x0000fe00ff0e7b82 */ /* 0x000f620000000a00 */
[----:B--2---:R-:W-:-:S05]  /*0f80*/  IMAD.WIDE R6, R17, 0x2, R6 ;  /* 0x0000000211067825 */ /* 0x004fca00078e0206 */
[----:B------:R2:W-:Y:S02]  /*0f90*/  @!P0 STG.E desc[UR4][R6.64], R0 ;  /* 0x0000000006008986 */ /* 0x0005e4000c101904 */
[----:B------:R-:W0:Y:S01]  /*0fa0*/  LDC.64 R4, c[0x0][0x400] ;  /* 0x00010000ff047b82 */ /* 0x000e220000000a00 */
[----:B---3--:R-:W-:-:S05]  /*0fb0*/  IMAD.WIDE R10, R17, 0x2, R10 ;  /* 0x00000002110a7825 */ /* 0x008fca00078e020a */
[----:B------:R2:W-:Y:S02]  /*0fc0*/  @!P0 STG.E desc[UR4][R10.64], R0 ;  /* 0x000000000a008986 */ /* 0x0005e4000c101904 */
[----:B------:R-:W3:Y:S01]  /*0fd0*/  LDC.64 R18, c[0x0][0x408] ;  /* 0x00010200ff127b82 */ /* 0x000ee20000000a00 */
[----:B----4-:R-:W-:-:S05]  /*0fe0*/  IMAD.WIDE R2, R17, 0x2, R2 ;  /* 0x0000000211027825 */ /* 0x010fca00078e0202 */
[----:B------:R2:W-:Y:S02]  /*0ff0*/  @!P0 STG.E desc[UR4][R2.64], R0 ;  /* 0x0000000002008986 */ /* 0x0005e4000c101904 */
[----:B------:R-:W4:Y:S01]  /*1000*/  LDC.64 R20, c[0x0][0x410] ;  /* 0x00010400ff147b82 */ /* 0x000f220000000a00 */
[----:B-----5:R-:W-:-:S05]  /*1010*/  IMAD.WIDE R14, R17, 0x2, R14 ;  /* 0x00000002110e7825 */ /* 0x020fca00078e020e */
[----:B------:R2:W-:Y:S02]  /*1020*/  @!P0 STG.E desc[UR4][R14.64], R0 ;  /* 0x000000000e008986 */ /* 0x0005e4000c101904 */
[----:B------:R-:W5:Y:S01]  /*1030*/  LDC.64 R8, c[0x0][0x418] ;  /* 0x00010600ff087b82 */ /* 0x000f620000000a00 */
[----:B0-----:R-:W-:-:S05]  /*1040*/  IMAD.WIDE R4, R17, 0x2, R4 ;  /* 0x0000000211047825 */ /* 0x001fca00078e0204 */
[----:B------:R2:W-:Y:S02]  /*1050*/  @!P0 STG.E desc[UR4][R4.64], R0 ;  /* 0x0000000004008986 */ /* 0x0005e4000c101904 */
[----:B------:R-:W0:Y:S01]  /*1060*/  LDC.64 R24, c[0x0][0x420] ;  /* 0x00010800ff187b82 */ /* 0x000e220000000a00 */
[----:B---3--:R-:W-:-:S05]  /*1070*/  IMAD.WIDE R18, R17, 0x2, R18 ;  /* 0x0000000211127825 */ /* 0x008fca00078e0212 */
[----:B------:R2:W-:Y:S02]  /*1080*/  @!P0 STG.E desc[UR4][R18.64], R0 ;  /* 0x0000000012008986 */ /* 0x0005e4000c101904 */
[----:B------:R-:W3:Y:S01]  /*1090*/  LDC.64 R12, c[0x0][0x428] ;  /* 0x00010a00ff0c7b82 */ /* 0x000ee20000000a00 */
[----:B----4-:R-:W-:-:S05]  /*10a0*/  IMAD.WIDE R20, R17, 0x2, R20 ;  /* 0x0000000211147825 */ /* 0x010fca00078e0214 */
[----:B------:R2:W-:Y:S02]  /*10b0*/  @!P0 STG.E desc[UR4][R20.64], R0 ;  /* 0x0000000014008986 */ /* 0x0005e4000c101904 */
[----:B-1----:R-:W1:Y:S01]  /*10c0*/  LDC.64 R22, c[0x0][0x430] ;  /* 0x00010c00ff167b82 */ /* 0x002e620000000a00 */
[----:B-----5:R-:W-:-:S05]  /*10d0*/  IMAD.WIDE R8, R17, 0x2, R8 ;  /* 0x0000000211087825 */ /* 0x020fca00078e0208 */
[----:B------:R2:W-:Y:S01]  /*10e0*/  @!P0 STG.E desc[UR4][R8.64], R0 ;  /* 0x0000000008008986 */ /* 0x0005e2000c101904 */
[----:B0-----:R-:W-:-:S05]  /*10f0*/  IMAD.WIDE R24, R17, 0x2, R24 ;  /* 0x0000000211187825 */ /* 0x001fca00078e0218 */
[----:B------:R2:W-:Y:S01]  /*1100*/  @!P0 STG.E desc[UR4][R24.64], R0 ;  /* 0x0000000018008986 */ /* 0x0005e2000c101904 */
[----:B---3--:R-:W-:-:S05]  /*1110*/  IMAD.WIDE R12, R17, 0x2, R12 ;  /* 0x00000002110c7825 */ /* 0x008fca00078e020c */
[----:B------:R2:W-:Y:S01]  /*1120*/  @!P0 STG.E desc[UR4][R12.64], R0 ;  /* 0x000000000c008986 */ /* 0x0005e2000c101904 */
[----:B-1----:R-:W-:Y:S01]  /*1130*/  IMAD.WIDE R22, R17, 0x2, R22 ;  /* 0x0000000211167825 */ /* 0x002fe200078e0216 */
[----:B------:R-:W-:Y:S06]  /*1140*/  @P0 EXIT ;  /* 0x000000000000094d */ /* 0x000fec0003800000 */
[----:B------:R-:W-:Y:S01]  /*1150*/  STG.E desc[UR4][R22.64], R0 ;  /* 0x0000000016007986 */ /* 0x000fe2000c101904 */
[----:B------:R-:W-:Y:S05]  /*1160*/  EXIT ;  /* 0x000000000000794d */ /* 0x000fea0003800000 */
.L_x_0:
[----:B------:R-:W-:-:S00]  /*1170*/  BRA `(.L_x_0) ;  /* 0xfffffffc00fc7947 */ /* 0x000fc0000383ffff */
[----:B------:R-:W-:-:S00]  /*1180*/  NOP ;  /* 0x0000000000007918 */ /* 0x000fc00000000000 */
[----:B------:R-:W-:-:S00]  /*1190*/  NOP ;  /* 0x0000000000007918 */ /* 0x000fc00000000000 */
[----:B------:R-:W-:-:S00]  /*11a0*/  NOP ;  /* 0x0000000000007918 */ /* 0x000fc00000000000 */
[----:B------:R-:W-:-:S00]  /*11b0*/  NOP ;  /* 0x0000000000007918 */ /* 0x000fc00000000000 */
[----:B------:R-:W-:-:S00]  /*11c0*/  NOP ;  /* 0x0000000000007918 */ /* 0x000fc00000000000 */
[----:B------:R-:W-:-:S00]  /*11d0*/  NOP ;  /* 0x0000000000007918 */ /* 0x000fc00000000000 */
[----:B------:R-:W-:-:S00]  /*11e0*/  NOP ;  /* 0x0000000000007918 */ /* 0x000fc00000000000 */
[----:B------:R-:W-:-:S00]  /*11f0*/  NOP ;  /* 0x0000000000007918 */ /* 0x000fc00000000000 */
.L_x_1:


//--------------------- .nv.constant0.triton_     --------------------------
	.section	.nv.constant0.triton_,"a",@progbits
	.sectionflags	@""
	.align	4
.nv.constant0.triton_:
	.zero		1084
